//
// Generated by NVIDIA NVVM Compiler
//
// Compiler Build ID: CL-36424714
// Cuda compilation tools, release 13.0, V13.0.88
// Based on NVVM 20.0.0
//

.version 9.0
.target sm_100
.address_size 64

	// .globl	_Z8findEdgejjiPhS_

.visible .entry _Z8findEdgejjiPhS_(
	.param .u32 _Z8findEdgejjiPhS__param_0,
	.param .u32 _Z8findEdgejjiPhS__param_1,
	.param .u32 _Z8findEdgejjiPhS__param_2,
	.param .u64 .ptr .align 1 _Z8findEdgejjiPhS__param_3,
	.param .u64 .ptr .align 1 _Z8findEdgejjiPhS__param_4
)
{
	.reg .pred 	%p<10>;
	.reg .b16 	%rs<19>;
	.reg .b32 	%r<127>;
	.reg .b32 	%f<11>;
	.reg .b64 	%rd<55>;

	ld.param.u32 	%r23, [_Z8findEdgejjiPhS__param_0];
	ld.param.u32 	%r24, [_Z8findEdgejjiPhS__param_1];
	ld.param.u32 	%r25, [_Z8findEdgejjiPhS__param_2];
	div.u32 	%r26, %r24, %r25;
	cvt.rn.f32.u32 	%f1, %r26;
	cvt.rzi.s32.f32 	%r1, %f1;
	mov.u32 	%r27, %ctaid.x;
	mul.lo.s32 	%r120, %r1, %r27;
	add.s32 	%r119, %r120, 1;
	add.s32 	%r28, %r119, %r1;
	setp.ge.u32 	%p1, %r119, %r28;
	add.s32 	%r29, %r23, -3;
	setp.gt.u32 	%p2, %r29, -3;
	or.pred  	%p3, %p1, %p2;
	@%p3 bra 	$L__BB0_4;
	add.s32 	%r4, %r120, %r1;
$L__BB0_2:
	mov.u32 	%r6, %r120;
	mov.u32 	%r120, %r119;
	setp.lt.u32 	%p4, %r120, %r24;
	@%p4 bra 	$L__BB0_5;
$L__BB0_3:
	add.s32 	%r119, %r120, 1;
	setp.eq.s32 	%p9, %r120, %r4;
	@%p9 bra 	$L__BB0_4;
	bra.uni 	$L__BB0_2;
$L__BB0_4:
	ret;
$L__BB0_5:
	setp.eq.s32 	%p5, %r23, 3;
	mul.lo.s32 	%r18, %r6, %r23;
	mov.b32 	%r126, 1;
	@%p5 bra 	$L__BB0_8;
	and.b32  	%r32, %r23, -2;
	neg.s32 	%r125, %r32;
	mad.lo.s32 	%r122, %r23, %r6, %r23;
	add.s32 	%r33, %r6, 2;
	mul.lo.s32 	%r121, %r23, %r33;
	mov.b32 	%r124, 3;
	mov.u32 	%r123, %r18;
$L__BB0_7:
	mov.u32 	%r126, %r124;
	ld.param.u64 	%rd53, [_Z8findEdgejjiPhS__param_4];
	ld.param.u64 	%rd51, [_Z8findEdgejjiPhS__param_3];
	cvt.u64.u32 	%rd3, %r123;
	cvta.to.global.u64 	%rd4, %rd51;
	add.s64 	%rd5, %rd4, %rd3;
	ld.global.u8 	%r34, [%rd5];
	add.s32 	%r12, %r123, 2;
	cvt.u64.u32 	%rd6, %r12;
	add.s64 	%rd7, %rd4, %rd6;
	ld.global.u8 	%r35, [%rd7];
	cvt.u64.u32 	%rd8, %r122;
	add.s64 	%rd9, %rd4, %rd8;
	ld.global.u8 	%rs1, [%rd9];
	mul.wide.u16 	%r36, %rs1, 2;
	add.s32 	%r13, %r122, 2;
	cvt.u64.u32 	%rd10, %r13;
	add.s64 	%rd11, %rd4, %rd10;
	ld.global.u8 	%rs2, [%rd11];
	cvt.u64.u32 	%rd12, %r121;
	add.s64 	%rd13, %rd4, %rd12;
	ld.global.u8 	%r37, [%rd13];
	add.s32 	%r14, %r121, 2;
	cvt.u64.u32 	%rd14, %r14;
	add.s64 	%rd15, %rd4, %rd14;
	ld.global.u8 	%r38, [%rd15];
	sub.s32 	%r39, %r34, %r35;
	add.s32 	%r40, %r39, %r36;
	add.s32 	%r41, %r40, %r37;
	mul.wide.u16 	%r42, %rs2, 2;
	add.s32 	%r43, %r42, %r38;
	sub.s32 	%r44, %r41, %r43;
	add.s32 	%r45, %r123, 1;
	cvt.u64.u32 	%rd16, %r45;
	add.s64 	%rd17, %rd4, %rd16;
	ld.global.u8 	%rs3, [%rd17];
	mul.wide.u16 	%r46, %rs3, 2;
	add.s32 	%r47, %r121, 1;
	cvt.u64.u32 	%rd18, %r47;
	add.s64 	%rd19, %rd4, %rd18;
	ld.global.u8 	%rs4, [%rd19];
	add.s32 	%r48, %r46, %r34;
	add.s32 	%r49, %r48, %r35;
	mul.wide.u16 	%r50, %rs4, 2;
	add.s32 	%r51, %r50, %r37;
	add.s32 	%r52, %r51, %r38;
	sub.s32 	%r53, %r49, %r52;
	mul.lo.s32 	%r54, %r44, %r44;
	mad.lo.s32 	%r55, %r53, %r53, %r54;
	cvt.rn.f32.u32 	%f2, %r55;
	sqrt.rn.f32 	%f3, %f2;
	cvt.rpi.f32.f32 	%f4, %f3;
	cvt.rzi.s32.f32 	%r56, %f4;
	min.s32 	%r57, %r56, 255;
	max.s32 	%r58, %r57, 0;
	cvt.u16.u32 	%rs5, %r58;
	not.b16 	%rs6, %rs5;
	add.s32 	%r59, %r122, 1;
	cvt.u64.u32 	%rd20, %r59;
	cvta.to.global.u64 	%rd21, %rd53;
	add.s64 	%rd22, %rd21, %rd20;
	st.global.u8 	[%rd22], %rs6;
	ld.global.u8 	%r60, [%rd17];
	add.s32 	%r61, %r123, 3;
	cvt.u64.u32 	%rd23, %r61;
	add.s64 	%rd24, %rd4, %rd23;
	ld.global.u8 	%r62, [%rd24];
	add.s64 	%rd25, %rd4, %rd20;
	ld.global.u8 	%rs7, [%rd25];
	mul.wide.u16 	%r63, %rs7, 2;
	add.s32 	%r64, %r122, 3;
	cvt.u64.u32 	%rd26, %r64;
	add.s64 	%rd27, %rd4, %rd26;
	ld.global.u8 	%rs8, [%rd27];
	ld.global.u8 	%r65, [%rd19];
	add.s32 	%r66, %r121, 3;
	cvt.u64.u32 	%rd28, %r66;
	add.s64 	%rd29, %rd4, %rd28;
	ld.global.u8 	%r67, [%rd29];
	sub.s32 	%r68, %r60, %r62;
	add.s32 	%r69, %r68, %r63;
	add.s32 	%r70, %r69, %r65;
	mul.wide.u16 	%r71, %rs8, 2;
	add.s32 	%r72, %r71, %r67;
	sub.s32 	%r73, %r70, %r72;
	ld.global.u8 	%rs9, [%rd7];
	mul.wide.u16 	%r74, %rs9, 2;
	ld.global.u8 	%rs10, [%rd15];
	add.s32 	%r75, %r74, %r60;
	add.s32 	%r76, %r75, %r62;
	mul.wide.u16 	%r77, %rs10, 2;
	add.s32 	%r78, %r77, %r65;
	add.s32 	%r79, %r78, %r67;
	sub.s32 	%r80, %r76, %r79;
	mul.lo.s32 	%r81, %r73, %r73;
	mad.lo.s32 	%r82, %r80, %r80, %r81;
	cvt.rn.f32.u32 	%f5, %r82;
	sqrt.rn.f32 	%f6, %f5;
	cvt.rpi.f32.f32 	%f7, %f6;
	cvt.rzi.s32.f32 	%r83, %f7;
	min.s32 	%r84, %r83, 255;
	max.s32 	%r85, %r84, 0;
	cvt.u16.u32 	%rs11, %r85;
	not.b16 	%rs12, %rs11;
	add.s64 	%rd30, %rd21, %rd10;
	st.global.u8 	[%rd30], %rs12;
	add.s32 	%r125, %r125, 2;
	add.s32 	%r124, %r126, 2;
	setp.eq.s32 	%p6, %r125, -2;
	mov.u32 	%r121, %r14;
	mov.u32 	%r122, %r13;
	mov.u32 	%r123, %r12;
	@%p6 bra 	$L__BB0_8;
	bra.uni 	$L__BB0_7;
$L__BB0_8:
	and.b32  	%r86, %r23, 1;
	setp.eq.b32 	%p7, %r86, 1;
	not.pred 	%p8, %p7;
	@%p8 bra 	$L__BB0_3;
	ld.param.u64 	%rd54, [_Z8findEdgejjiPhS__param_4];
	ld.param.u64 	%rd52, [_Z8findEdgejjiPhS__param_3];
	add.s32 	%r87, %r126, %r18;
	add.s32 	%r88, %r87, -1;
	cvt.u64.u32 	%rd31, %r88;
	cvta.to.global.u64 	%rd32, %rd52;
	add.s64 	%rd33, %rd32, %rd31;
	ld.global.u8 	%r89, [%rd33];
	add.s32 	%r90, %r87, 1;
	cvt.u64.u32 	%rd34, %r90;
	add.s64 	%rd35, %rd32, %rd34;
	ld.global.u8 	%r91, [%rd35];
	add.s32 	%r92, %r88, %r23;
	cvt.u64.u32 	%rd36, %r92;
	add.s64 	%rd37, %rd32, %rd36;
	ld.global.u8 	%rs13, [%rd37];
	mul.wide.u16 	%r93, %rs13, 2;
	add.s32 	%r94, %r92, 2;
	cvt.u64.u32 	%rd38, %r94;
	add.s64 	%rd39, %rd32, %rd38;
	ld.global.u8 	%rs14, [%rd39];
	add.s32 	%r95, %r92, %r23;
	cvt.u64.u32 	%rd40, %r95;
	add.s64 	%rd41, %rd32, %rd40;
	ld.global.u8 	%r96, [%rd41];
	add.s32 	%r97, %r95, 2;
	cvt.u64.u32 	%rd42, %r97;
	add.s64 	%rd43, %rd32, %rd42;
	ld.global.u8 	%r98, [%rd43];
	sub.s32 	%r99, %r89, %r91;
	add.s32 	%r100, %r99, %r93;
	add.s32 	%r101, %r100, %r96;
	mul.wide.u16 	%r102, %rs14, 2;
	add.s32 	%r103, %r102, %r98;
	sub.s32 	%r104, %r101, %r103;
	cvt.u64.u32 	%rd44, %r87;
	add.s64 	%rd45, %rd32, %rd44;
	ld.global.u8 	%rs15, [%rd45];
	mul.wide.u16 	%r105, %rs15, 2;
	add.s32 	%r106, %r95, 1;
	cvt.u64.u32 	%rd46, %r106;
	add.s64 	%rd47, %rd32, %rd46;
	ld.global.u8 	%rs16, [%rd47];
	add.s32 	%r107, %r105, %r89;
	add.s32 	%r108, %r107, %r91;
	mul.wide.u16 	%r109, %rs16, 2;
	add.s32 	%r110, %r109, %r96;
	add.s32 	%r111, %r110, %r98;
	sub.s32 	%r112, %r108, %r111;
	mul.lo.s32 	%r113, %r104, %r104;
	mad.lo.s32 	%r114, %r112, %r112, %r113;
	cvt.rn.f32.u32 	%f8, %r114;
	sqrt.rn.f32 	%f9, %f8;
	cvt.rpi.f32.f32 	%f10, %f9;
	cvt.rzi.s32.f32 	%r115, %f10;
	min.s32 	%r116, %r115, 255;
	max.s32 	%r117, %r116, 0;
	cvt.u16.u32 	%rs17, %r117;
	not.b16 	%rs18, %rs17;
	add.s32 	%r118, %r92, 1;
	cvt.u64.u32 	%rd48, %r118;
	cvta.to.global.u64 	%rd49, %rd54;
	add.s64 	%rd50, %rd49, %rd48;
	st.global.u8 	[%rd50], %rs18;
	bra.uni 	$L__BB0_3;

}


// ===== COMPILED SASS (sm_100) =====

	.target	sm_100

	.elftype	@"ET_EXEC"


//--------------------- .note.nv.tkinfo           --------------------------
	.section	.note.nv.tkinfo,"",@"SHT_NOTE"
	.sectionflags	@"SHF_NOTE_NV_TKINFO"
	.tkinfo
        /*0018*/ 	.word	0x00000002
        /*0030*/ 	.string	""
        /*0030*/ 	.string	"ptxas"
        /*0030*/ 	.string	"Cuda compilation tools, release 13.0, V13.0.88"
        /*0030*/ 	.string	"Build cuda_13.0.r13.0/compiler.36424714_0"
        /*0030*/ 	.string	"-arch sm_100 -m 64 "



//--------------------- .note.nv.cuinfo           --------------------------
	.section	.note.nv.cuinfo,"",@"SHT_NOTE"
	.sectionflags	@"SHF_NOTE_NV_CUINFO"
        /*0018*/ 	.short	0x0002
        /*001a*/ 	.short	0x0064
        /*001c*/ 	.short	0x0082
	.zero		2


//--------------------- .nv.info                  --------------------------
	.section	.nv.info,"",@"SHT_CUDA_INFO"
	.align	4


	//----- nvinfo : EIATTR_REGCOUNT
	.align		4
        /*0000*/ 	.byte	0x04, 0x2f
        /*0002*/ 	.short	(.L_1 - .L_0)
	.align		4
.L_0:
        /*0004*/ 	.word	index@(_Z8findEdgejjiPhS_)
        /*0008*/ 	.word	0x00000020


	//----- nvinfo : EIATTR_FRAME_SIZE
	.align		4
.L_1:
        /*000c*/ 	.byte	0x04, 0x11
        /*000e*/ 	.short	(.L_3 - .L_2)
	.align		4
.L_2:
        /*0010*/ 	.word	index@($__internal_0_$__cuda_sm20_sqrt_rn_f32_slowpath)
        /*0014*/ 	.word	0x00000000


	//----- nvinfo : EIATTR_FRAME_SIZE
	.align		4
.L_3:
        /*0018*/ 	.byte	0x04, 0x11
        /*001a*/ 	.short	(.L_5 - .L_4)
	.align		4
.L_4:
        /*001c*/ 	.word	index@(_Z8findEdgejjiPhS_)
        /*0020*/ 	.word	0x00000000


	//----- nvinfo : EIATTR_MIN_STACK_SIZE
	.align		4
.L_5:
        /*0024*/ 	.byte	0x04, 0x12
        /*0026*/ 	.short	(.L_7 - .L_6)
	.align		4
.L_6:
        /*0028*/ 	.word	index@(_Z8findEdgejjiPhS_)
        /*002c*/ 	.word	0x00000000
.L_7:


//--------------------- .nv.compat                --------------------------
	.section	.nv.compat,"",@"SHT_CUDA_COMPAT_INFO"
	.align	4
        /*0000*/ 	.byte	0x02, 0x09, 0x00, 0x00, 0x02, 0x02, 0x01, 0x00, 0x02, 0x05, 0x05, 0x00, 0x03, 0x07, 0x01, 0x01
        /*0010*/ 	.byte	0x02, 0x03, 0x00, 0x00, 0x02, 0x06, 0x01, 0x00, 0x04, 0x0b, 0x08, 0x00, 0x01, 0x00, 0x00, 0x00
        /*0020*/ 	.byte	0x00, 0x00, 0x00, 0x00


//--------------------- .nv.info._Z8findEdgejjiPhS_ --------------------------
	.section	.nv.info._Z8findEdgejjiPhS_,"",@"SHT_CUDA_INFO"
	.sectionflags	@""
	.align	4


	//----- nvinfo : EIATTR_CUDA_API_VERSION
	.align		4
        /*0000*/ 	.byte	0x04, 0x37
        /*0002*/ 	.short	(.L_9 - .L_8)
.L_8:
        /*0004*/ 	.word	0x00000082


	//----- nvinfo : EIATTR_KPARAM_INFO
	.align		4
.L_9:
        /*0008*/ 	.byte	0x04, 0x17
        /*000a*/ 	.short	(.L_11 - .L_10)
.L_10:
        /*000c*/ 	.word	0x00000000
        /*0010*/ 	.short	0x0004
        /*0012*/ 	.short	0x0018
        /*0014*/ 	.byte	0x00, 0xf5, 0x21, 0x00


	//----- nvinfo : EIATTR_KPARAM_INFO
	.align		4
.L_11:
        /*0018*/ 	.byte	0x04, 0x17
        /*001a*/ 	.short	(.L_13 - .L_12)
.L_12:
        /*001c*/ 	.word	0x00000000
        /*0020*/ 	.short	0x0003
        /*0022*/ 	.short	0x0010
        /*0024*/ 	.byte	0x00, 0xf5, 0x21, 0x00


	//----- nvinfo : EIATTR_KPARAM_INFO
	.align		4
.L_13:
        /*0028*/ 	.byte	0x04, 0x17
        /*002a*/ 	.short	(.L_15 - .L_14)
.L_14:
        /*002c*/ 	.word	0x00000000
        /*0030*/ 	.short	0x0002
        /*0032*/ 	.short	0x0008
        /*0034*/ 	.byte	0x00, 0xf0, 0x11, 0x00


	//----- nvinfo : EIATTR_KPARAM_INFO
	.align		4
.L_15:
        /*0038*/ 	.byte	0x04, 0x17
        /*003a*/ 	.short	(.L_17 - .L_16)
.L_16:
        /*003c*/ 	.word	0x00000000
        /*0040*/ 	.short	0x0001
        /*0042*/ 	.short	0x0004
        /*0044*/ 	.byte	0x00, 0xf0, 0x11, 0x00


	//----- nvinfo : EIATTR_KPARAM_INFO
	.align		4
.L_17:
        /*0048*/ 	.byte	0x04, 0x17
        /*004a*/ 	.short	(.L_19 - .L_18)
.L_18:
        /*004c*/ 	.word	0x00000000
        /*0050*/ 	.short	0x0000
        /*0052*/ 	.short	0x0000
        /*0054*/ 	.byte	0x00, 0xf0, 0x11, 0x00


	//----- nvinfo : EIATTR_SPARSE_MMA_MASK
	.align		4
.L_19:
        /*0058*/ 	.byte	0x03, 0x50
        /*005a*/ 	.short	0x0000


	//----- nvinfo : EIATTR_MAXREG_COUNT
	.align		4
        /*005c*/ 	.byte	0x03, 0x1b
        /*005e*/ 	.short	0x00ff


	//----- nvinfo : EIATTR_MERCURY_ISA_VERSION
	.align		4
        /*0060*/ 	.byte	0x03, 0x5f
        /*0062*/ 	.short	0x0101


	//----- nvinfo : EIATTR_VRC_CTA_INIT_COUNT
	.align		4
        /*0064*/ 	.byte	0x02, 0x4a
	.zero		1
	.zero		1


	//----- nvinfo : EIATTR_EXIT_INSTR_OFFSETS
	.align		4
        /*0068*/ 	.byte	0x04, 0x1c
        /*006a*/ 	.short	(.L_21 - .L_20)


	//   ....[0]....
.L_20:
        /*006c*/ 	.word	0x000001e0


	//   ....[1]....
        /*0070*/ 	.word	0x00000ed0


	//----- nvinfo : EIATTR_CRS_STACK_SIZE
	.align		4
.L_21:
        /*0074*/ 	.byte	0x04, 0x1e
        /*0076*/ 	.short	(.L_23 - .L_22)
.L_22:
        /*0078*/ 	.word	0x00000000


	//----- nvinfo : EIATTR_CBANK_PARAM_SIZE
	.align		4
.L_23:
        /*007c*/ 	.byte	0x03, 0x19
        /*007e*/ 	.short	0x0020


	//----- nvinfo : EIATTR_PARAM_CBANK
	.align		4
        /*0080*/ 	.byte	0x04, 0x0a
        /*0082*/ 	.short	(.L_25 - .L_24)
	.align		4
.L_24:
        /*0084*/ 	.word	index@(.nv.constant0._Z8findEdgejjiPhS_)
        /*0088*/ 	.short	0x0380
        /*008a*/ 	.short	0x0020


	//----- nvinfo : EIATTR_SW_WAR
	.align		4
.L_25:
        /*008c*/ 	.byte	0x04, 0x36
        /*008e*/ 	.short	(.L_27 - .L_26)
.L_26:
        /*0090*/ 	.word	0x00000008
.L_27:


//--------------------- .nv.callgraph             --------------------------
	.section	.nv.callgraph,"",@"SHT_CUDA_CALLGRAPH"
	.align	4
	.sectionentsize	8
	.align		4
        /*0000*/ 	.word	0x00000000
	.align		4
        /*0004*/ 	.word	0xffffffff
	.align		4
        /*0008*/ 	.word	0x00000000
	.align		4
        /*000c*/ 	.word	0xfffffffe
	.align		4
        /*0010*/ 	.word	0x00000000
	.align		4
        /*0014*/ 	.word	0xfffffffd
	.align		4
        /*0018*/ 	.word	0x00000000
	.align		4
        /*001c*/ 	.word	0xfffffffc


//--------------------- .text._Z8findEdgejjiPhS_  --------------------------
	.section	.text._Z8findEdgejjiPhS_,"ax",@progbits
	.align	128
        .global         _Z8findEdgejjiPhS_
        .type           _Z8findEdgejjiPhS_,@function
        .size           _Z8findEdgejjiPhS_,(.L_x_12 - _Z8findEdgejjiPhS_)
        .other          _Z8findEdgejjiPhS_,@"STO_CUDA_ENTRY STV_DEFAULT"
_Z8findEdgejjiPhS_:
.text._Z8findEdgejjiPhS_:
[----:B------:R-:W-:Y:S01]  /*0000*/  LDC R1, c[0x0][0x37c] ;  /* 0x0000df00ff017b82 */ /* 0x000fe20000000800 */
[----:B------:R-:W0:Y:S07]  /*0010*/  LDCU UR4, c[0x0][0x388] ;  /* 0x00007100ff0477ac */ /* 0x000e2e0008000800 */
[----:B------:R-:W1:Y:S01]  /*0020*/  LDC.64 R8, c[0x0][0x380] ;  /* 0x0000e000ff087b82 */ /* 0x000e620000000a00 */
[----:B------:R-:W2:Y:S01]  /*0030*/  S2R R12, SR_CTAID.X ;  /* 0x00000000000c7919 */ /* 0x000ea20000002500 */
[----:B0-----:R-:W0:Y:S01]  /*0040*/  I2F.U32.RP R0, UR4 ;  /* 0x0000000400007d06 */ /* 0x001e220008209000 */
[----:B------:R-:W-:-:S07]  /*0050*/  ISETP.NE.U32.AND P2, PT, RZ, UR4, PT ;  /* 0x00000004ff007c0c */ /* 0x000fce000bf45070 */
[----:B0-----:R-:W0:Y:S02]  /*0060*/  MUFU.RCP R0, R0 ;  /* 0x0000000000007308 */ /* 0x001e240000001000 */
[----:B0-----:R-:W-:-:S06]  /*0070*/  VIADD R2, R0, 0xffffffe ;  /* 0x0ffffffe00027836 */ /* 0x001fcc0000000000 */
[----:B------:R0:W3:Y:S02]  /*0080*/  F2I.FTZ.U32.TRUNC.NTZ R3, R2 ;  /* 0x0000000200037305 */ /* 0x0000e4000021f000 */
[----:B0-----:R-:W-:Y:S02]  /*0090*/  HFMA2 R2, -RZ, RZ, 0, 0 ;  /* 0x00000000ff027431 */ /* 0x001fe400000001ff */
[----:B---3--:R-:W-:-:S04]  /*00a0*/  IMAD.MOV R5, RZ, RZ, -R3 ;  /* 0x000000ffff057224 */ /* 0x008fc800078e0a03 */
[----:B------:R-:W-:-:S04]  /*00b0*/  IMAD R5, R5, UR4, RZ ;  /* 0x0000000405057c24 */ /* 0x000fc8000f8e02ff */
[----:B------:R-:W-:-:S04]  /*00c0*/  IMAD.HI.U32 R4, R3, R5, R2 ;  /* 0x0000000503047227 */ /* 0x000fc800078e0002 */
[----:B-1----:R-:W-:Y:S02]  /*00d0*/  VIADD R2, R8, 0xfffffffd ;  /* 0xfffffffd08027836 */ /* 0x002fe40000000000 */
[----:B------:R-:W-:-:S04]  /*00e0*/  IMAD.HI.U32 R4, R4, R9, RZ ;  /* 0x0000000904047227 */ /* 0x000fc800078e00ff */
[----:B------:R-:W-:-:S04]  /*00f0*/  IMAD.MOV R6, RZ, RZ, -R4 ;  /* 0x000000ffff067224 */ /* 0x000fc800078e0a04 */
[----:B------:R-:W-:-:S05]  /*0100*/  IMAD R0, R6, UR4, R9 ;  /* 0x0000000406007c24 */ /* 0x000fca000f8e0209 */
[----:B------:R-:W-:-:S13]  /*0110*/  ISETP.GE.U32.AND P0, PT, R0, UR4, PT ;  /* 0x0000000400007c0c */ /* 0x000fda000bf06070 */
[----:B------:R-:W-:Y:S01]  /*0120*/  @P0 VIADD R0, R0, -UR4 ;  /* 0x8000000400000c36 */ /* 0x000fe20008000000 */
[----:B------:R-:W-:Y:S02]  /*0130*/  @P0 IADD3 R4, PT, PT, R4, 0x1, RZ ;  /* 0x0000000104040810 */ /* 0x000fe40007ffe0ff */
[----:B------:R-:W-:Y:S02]  /*0140*/  ISETP.GT.U32.AND P0, PT, R2, -0x3, PT ;  /* 0xfffffffd0200780c */ /* 0x000fe40003f04070 */
[----:B------:R-:W-:-:S13]  /*0150*/  ISETP.GE.U32.AND P1, PT, R0, UR4, PT ;  /* 0x0000000400007c0c */ /* 0x000fda000bf26070 */
[----:B------:R-:W-:Y:S01]  /*0160*/  @P1 VIADD R4, R4, 0x1 ;  /* 0x0000000104041836 */ /* 0x000fe20000000000 */
[----:B------:R-:W-:-:S04]  /*0170*/  @!P2 LOP3.LUT R4, RZ, UR4, RZ, 0x33, !PT ;  /* 0x00000004ff04ac12 */ /* 0x000fc8000f8e33ff */
[----:B------:R-:W-:-:S04]  /*0180*/  I2FP.F32.U32 R4, R4 ;  /* 0x0000000400047245 */ /* 0x000fc80000201000 */
[----:B------:R-:W2:Y:S02]  /*0190*/  F2I.TRUNC.NTZ R13, R4 ;  /* 0x00000004000d7305 */ /* 0x000ea4000020f100 */
[----:B--2---:R-:W-:-:S05]  /*01a0*/  IMAD R12, R13, R12, RZ ;  /* 0x0000000c0d0c7224 */ /* 0x004fca00078e02ff */
[----:B------:R-:W-:-:S05]  /*01b0*/  IADD3 R0, PT, PT, R12, 0x1, RZ ;  /* 0x000000010c007810 */ /* 0x000fca0007ffe0ff */
[----:B------:R-:W-:-:S05]  /*01c0*/  IMAD.IADD R3, R13, 0x1, R0 ;  /* 0x000000010d037824 */ /* 0x000fca00078e0200 */
[----:B------:R-:W-:-:S13]  /*01d0*/  ISETP.GE.U32.OR P0, PT, R0, R3, P0 ;  /* 0x000000030000720c */ /* 0x000fda0000706470 */
[----:B------:R-:W-:Y:S05]  /*01e0*/  @P0 EXIT ;  /* 0x000000000000094d */ /* 0x000fea0003800000 */
[----:B------:R-:W-:Y:S01]  /*01f0*/  IMAD.IADD R13, R13, 0x1, R12 ;  /* 0x000000010d0d7824 */ /* 0x000fe200078e020c */
[----:B------:R-:W0:Y:S06]  /*0200*/  LDCU.64 UR6, c[0x0][0x358] ;  /* 0x00006b00ff0677ac */ /* 0x000e2c0008000a00 */
.L_x_9:
[----:B-1----:R-:W1:Y:S01]  /*0210*/  LDCU UR5, c[0x0][0x384] ;  /* 0x00007080ff0577ac */ /* 0x002e620008000800 */
[----:B----4-:R-:W-:Y:S01]  /*0220*/  MOV R2, R12 ;  /* 0x0000000c00027202 */ /* 0x010fe20000000f00 */
[----:B------:R-:W-:Y:S01]  /*0230*/  IMAD.MOV.U32 R12, RZ, RZ, R0 ;  /* 0x000000ffff0c7224 */ /* 0x000fe200078e0000 */
[----:B-1----:R-:W-:-:S13]  /*0240*/  ISETP.GE.U32.AND P0, PT, R0, UR5, PT ;  /* 0x0000000500007c0c */ /* 0x002fda000bf06070 */
[----:B------:R-:W-:Y:S05]  /*0250*/  @P0 BRA `(.L_x_0) ;  /* 0x0000000c00180947 */ /* 0x000fea0003800000 */
[----:B------:R-:W1:Y:S01]  /*0260*/  LDC R3, c[0x0][0x380] ;  /* 0x0000e000ff037b82 */ /* 0x000e620000000800 */
[----:B------:R-:W-:Y:S01]  /*0270*/  UMOV UR4, 0x1 ;  /* 0x0000000100047882 */ /* 0x000fe20000000000 */
[----:B-1----:R-:W-:Y:S01]  /*0280*/  ISETP.NE.AND P0, PT, R3, 0x3, PT ;  /* 0x000000030300780c */ /* 0x002fe20003f05270 */
[----:B------:R-:W-:-:S12]  /*0290*/  IMAD R14, R2, R3, RZ ;  /* 0x00000003020e7224 */ /* 0x000fd800078e02ff */
[----:B------:R-:W-:Y:S05]  /*02a0*/  @!P0 BRA `(.L_x_1) ;  /* 0x0000000400f48947 */ /* 0x000fea0003800000 */
[----:B------:R-:W-:Y:S01]  /*02b0*/  LOP3.LUT R15, R3, 0xfffffffe, RZ, 0xc0, !PT ;  /* 0xfffffffe030f7812 */ /* 0x000fe200078ec0ff */
[C---:B------:R-:W-:Y:S01]  /*02c0*/  VIADD R19, R2.reuse, 0x2 ;  /* 0x0000000202137836 */ /* 0x040fe20000000000 */
[----:B------:R-:W-:Y:S01]  /*02d0*/  MOV R21, R14 ;  /* 0x0000000e00157202 */ /* 0x000fe20000000f00 */
[-C--:B------:R-:W-:Y:S01]  /*02e0*/  IMAD R20, R2, R3.reuse, R3 ;  /* 0x0000000302147224 */ /* 0x080fe200078e0203 */
[----:B------:R-:W1:Y:S01]  /*02f0*/  LDCU.64 UR8, c[0x0][0x390] ;  /* 0x00007200ff0877ac */ /* 0x000e620008000a00 */
[----:B------:R-:W-:Y:S02]  /*0300*/  IMAD R19, R19, R3, RZ ;  /* 0x0000000313137224 */ /* 0x000fe400078e02ff */
[----:B------:R-:W-:Y:S01]  /*0310*/  IMAD.MOV R15, RZ, RZ, -R15 ;  /* 0x000000ffff0f7224 */ /* 0x000fe200078e0a0f */
[----:B------:R-:W2:Y:S01]  /*0320*/  LDCU.64 UR10, c[0x0][0x398] ;  /* 0x00007300ff0a77ac */ /* 0x000ea20008000a00 */
[----:B------:R-:W3:Y:S01]  /*0330*/  LDCU.128 UR12, c[0x0][0x390] ;  /* 0x00007200ff0c77ac */ /* 0x000ee20008000c00 */
[----:B------:R-:W-:-:S05]  /*0340*/  UMOV UR5, 0x3 ;  /* 0x0000000300057882 */ /* 0x000fca0000000000 */
.L_x_6:
[C---:B------:R-:W-:Y:S01]  /*0350*/  VIADD R16, R21.reuse, 0x2 ;  /* 0x0000000215107836 */ /* 0x040fe20000000000 */
[----:B-1----:R-:W-:Y:S02]  /*0360*/  IADD3 R4, P0, PT, R21, UR8, RZ ;  /* 0x0000000815047c10 */ /* 0x002fe4000ff1e0ff */
[----:B------:R-:W-:Y:S02]  /*0370*/  IADD3 R6, P2, PT, R20, UR8, RZ ;  /* 0x0000000814067c10 */ /* 0x000fe4000ff5e0ff */
[----:B----4-:R-:W-:Y:S02]  /*0380*/  IADD3 R2, P1, PT, R16, UR8, RZ ;  /* 0x0000000810027c10 */ /* 0x010fe4000ff3e0ff */
[----:B------:R-:W-:Y:S01]  /*0390*/  IADD3.X R5, PT, PT, RZ, UR9, RZ, P0, !PT ;  /* 0x00000009ff057c10 */ /* 0x000fe200087fe4ff */
[----:B------:R-:W-:Y:S02]  /*03a0*/  IMAD.X R7, RZ, RZ, UR9, P2 ;  /* 0x00000009ff077e24 */ /* 0x000fe400090e06ff */
[----:B------:R-:W-:-:S02]  /*03b0*/  IMAD.X R3, RZ, RZ, UR9, P1 ;  /* 0x00000009ff037e24 */ /* 0x000fc400088e06ff */
[----:B0-----:R-:W4:Y:S04]  /*03c0*/  LDG.E.U8 R23, desc[UR6][R4.64] ;  /* 0x0000000604177981 */ /* 0x001f28000c1e1100 */
[----:B------:R-:W4:Y:S04]  /*03d0*/  LDG.E.U8 R0, desc[UR6][R2.64] ;  /* 0x0000000602007981 */ /* 0x000f28000c1e1100 */
[----:B------:R0:W5:Y:S01]  /*03e0*/  LDG.E.U8 R7, desc[UR6][R6.64] ;  /* 0x0000000606077981 */ /* 0x000162000c1e1100 */
[----:B------:R-:W-:Y:S01]  /*03f0*/  VIADD R17, R20, 0x2 ;  /* 0x0000000214117836 */ /* 0x000fe20000000000 */
[C---:B------:R-:W-:Y:S01]  /*0400*/  IADD3 R24, P0, PT, R19.reuse, UR8, RZ ;  /* 0x0000000813187c10 */ /* 0x040fe2000ff1e0ff */
[----:B------:R-:W-:Y:S01]  /*0410*/  VIADD R9, R19, 0x1 ;  /* 0x0000000113097836 */ /* 0x000fe20000000000 */
[----:B------:R-:W-:Y:S01]  /*0420*/  IADD3 R8, PT, PT, R21, 0x1, RZ ;  /* 0x0000000115087810 */ /* 0x000fe20007ffe0ff */
[----:B------:R-:W-:Y:S01]  /*0430*/  VIADD R18, R19, 0x2 ;  /* 0x0000000213127836 */ /* 0x000fe20000000000 */
[----:B------:R-:W-:-:S02]  /*0440*/  IADD3 R10, P1, PT, R17, UR8, RZ ;  /* 0x00000008110a7c10 */ /* 0x000fc4000ff3e0ff */
[----:B------:R-:W-:Y:S02]  /*0450*/  IADD3.X R25, PT, PT, RZ, UR9, RZ, P0, !PT ;  /* 0x00000009ff197c10 */ /* 0x000fe400087fe4ff */
[----:B0-----:R-:W-:Y:S01]  /*0460*/  IADD3 R6, P2, PT, R8, UR8, RZ ;  /* 0x0000000808067c10 */ /* 0x001fe2000ff5e0ff */
[----:B------:R-:W-:Y:S01]  /*0470*/  IMAD.X R11, RZ, RZ, UR9, P1 ;  /* 0x00000009ff0b7e24 */ /* 0x000fe200088e06ff */
[----:B------:R-:W-:Y:S01]  /*0480*/  IADD3 R4, P0, PT, R9, UR8, RZ ;  /* 0x0000000809047c10 */ /* 0x000fe2000ff1e0ff */
[----:B------:R5:W2:Y:S01]  /*0490*/  LDG.E.U8 R22, desc[UR6][R24.64] ;  /* 0x0000000618167981 */ /* 0x000aa2000c1e1100 */
[----:B------:R-:W-:Y:S02]  /*04a0*/  IADD3 R8, P1, PT, R18, UR8, RZ ;  /* 0x0000000812087c10 */ /* 0x000fe4000ff3e0ff */
[----:B------:R-:W-:Y:S01]  /*04b0*/  IADD3.X R5, PT, PT, RZ, UR9, RZ, P0, !PT ;  /* 0x00000009ff057c10 */ /* 0x000fe200087fe4ff */
[----:B------:R-:W3:Y:S02]  /*04c0*/  LDG.E.U8 R10, desc[UR6][R10.64] ;  /* 0x000000060a0a7981 */ /* 0x000ee4000c1e1100 */
[----:B------:R-:W-:-:S02]  /*04d0*/  IMAD.X R9, RZ, RZ, UR9, P1 ;  /* 0x00000009ff097e24 */ /* 0x000fc400088e06ff */
[----:B------:R-:W2:Y:S04]  /*04e0*/  LDG.E.U8 R29, desc[UR6][R4.64] ;  /* 0x00000006041d7981 */ /* 0x000ea8000c1e1100 */
[----:B------:R-:W3:Y:S01]  /*04f0*/  LDG.E.U8 R27, desc[UR6][R8.64] ;  /* 0x00000006081b7981 */ /* 0x000ee2000c1e1100 */
[----:B----4-:R-:W-:-:S05]  /*0500*/  IMAD.IADD R26, R23, 0x1, -R0 ;  /* 0x00000001171a7824 */ /* 0x010fca00078e0a00 */
[----:B-----5:R-:W-:Y:S01]  /*0510*/  LEA R25, R7, R26, 0x1 ;  /* 0x0000001a07197211 */ /* 0x020fe200078e08ff */
[----:B------:R-:W-:-:S05]  /*0520*/  IMAD.X R7, RZ, RZ, UR9, P2 ;  /* 0x00000009ff077e24 */ /* 0x000fca00090e06ff */
[----:B------:R-:W4:Y:S01]  /*0530*/  LDG.E.U8 R26, desc[UR6][R6.64] ;  /* 0x00000006061a7981 */ /* 0x000f22000c1e1100 */
[----:B--2---:R-:W-:Y:S01]  /*0540*/  IMAD R28, R29, 0x2, R22 ;  /* 0x000000021d1c7824 */ /* 0x004fe200078e0216 */
[----:B---3--:R-:W-:-:S03]  /*0550*/  LEA R24, R10, R27, 0x1 ;  /* 0x0000001b0a187211 */ /* 0x008fc600078e08ff */
[----:B------:R-:W-:Y:S01]  /*0560*/  IMAD.IADD R28, R27, 0x1, R28 ;  /* 0x000000011b1c7824 */ /* 0x000fe200078e021c */
[----:B------:R-:W-:-:S05]  /*0570*/  IADD3 R24, PT, PT, -R24, R25, R22 ;  /* 0x0000001918187210 */ /* 0x000fca0007ffe116 */
[----:B------:R-:W-:Y:S01]  /*0580*/  IMAD R24, R24, R24, RZ ;  /* 0x0000001818187224 */ /* 0x000fe200078e02ff */
[----:B------:R-:W-:Y:S01]  /*0590*/  UMOV UR4, UR5 ;  /* 0x0000000500047c82 */ /* 0x000fe20008000000 */
[----:B----4-:R-:W-:-:S05]  /*05a0*/  IMAD R23, R26, 0x2, R23 ;  /* 0x000000021a177824 */ /* 0x010fca00078e0217 */
[----:B------:R-:W-:-:S05]  /*05b0*/  IADD3 R23, PT, PT, -R28, R23, R0 ;  /* 0x000000171c177210 */ /* 0x000fca0007ffe100 */
[----:B------:R-:W-:-:S05]  /*05c0*/  IMAD R24, R23, R23, R24 ;  /* 0x0000001717187224 */ /* 0x000fca00078e0218 */
[----:B------:R-:W-:-:S04]  /*05d0*/  I2FP.F32.U32 R11, R24 ;  /* 0x00000018000b7245 */ /* 0x000fc80000201000 */
[----:B------:R-:W-:Y:S01]  /*05e0*/  IADD3 R0, PT, PT, R11, -0xd000000, RZ ;  /* 0xf30000000b007810 */ /* 0x000fe20007ffe0ff */
[----:B------:R0:W1:Y:S03]  /*05f0*/  MUFU.RSQ R10, R11 ;  /* 0x0000000b000a7308 */ /* 0x0000660000001400 */
[----:B------:R-:W-:-:S13]  /*0600*/  ISETP.GT.U32.AND P0, PT, R0, 0x727fffff, PT ;  /* 0x727fffff0000780c */ /* 0x000fda0003f04070 */
[----:B0-----:R-:W-:Y:S05]  /*0610*/  @!P0 BRA `(.L_x_2) ;  /* 0x0000000000108947 */ /* 0x001fea0003800000 */
[----:B------:R-:W-:Y:S01]  /*0620*/  IMAD.MOV.U32 R0, RZ, RZ, R11 ;  /* 0x000000ffff007224 */ /* 0x000fe200078e000b */
[----:B-1----:R-:W-:-:S07]  /*0630*/  MOV R10, 0x650 ;  /* 0x00000650000a7802 */ /* 0x002fce0000000f00 */
[----:B------:R-:W-:Y:S05]  /*0640*/  CALL.REL.NOINC `($__internal_0_$__cuda_sm20_sqrt_rn_f32_slowpath) ;  /* 0x00000008002c7944 */ /* 0x000fea0003c00000 */
[----:B------:R-:W-:Y:S05]  /*0650*/  BRA `(.L_x_3) ;  /* 0x0000000000107947 */ /* 0x000fea0003800000 */
.L_x_2:
[----:B-1----:R-:W-:Y:S01]  /*0660*/  FMUL.FTZ R0, R11, R10 ;  /* 0x0000000a0b007220 */ /* 0x002fe20000410000 */
[----:B------:R-:W-:-:S03]  /*0670*/  FMUL.FTZ R10, R10, 0.5 ;  /* 0x3f0000000a0a7820 */ /* 0x000fc60000410000 */
[----:B------:R-:W-:-:S04]  /*0680*/  FFMA R11, -R0, R0, R11 ;  /* 0x00000000000b7223 */ /* 0x000fc8000000010b */
[----:B------:R-:W-:-:S07]  /*0690*/  FFMA R0, R11, R10, R0 ;  /* 0x0000000a0b007223 */ /* 0x000fce0000000000 */
.L_x_3:
[----:B------:R-:W0:Y:S01]  /*06a0*/  F2I.CEIL.NTZ R0, R0 ;  /* 0x0000000000007305 */ /* 0x000e22000020b100 */
[----:B------:R-:W-:Y:S02]  /*06b0*/  VIADD R21, R21, 0x3 ;  /* 0x0000000315157836 */ /* 0x000fe40000000000 */
[C---:B------:R-:W-:Y:S02]  /*06c0*/  VIADD R22, R20.reuse, 0x1 ;  /* 0x0000000114167836 */ /* 0x040fe40000000000 */
[----:B------:R-:W-:Y:S01]  /*06d0*/  VIADD R24, R20, 0x3 ;  /* 0x0000000314187836 */ /* 0x000fe20000000000 */
[----:B------:R-:W-:Y:S02]  /*06e0*/  IADD3 R20, P2, PT, R21, UR12, RZ ;  /* 0x0000000c15147c10 */ /* 0x000fe4000ff5e0ff */
[----:B------:R-:W-:Y:S02]  /*06f0*/  IADD3 R26, PT, PT, R19, 0x3, RZ ;  /* 0x00000003131a7810 */ /* 0x000fe40007ffe0ff */
[----:B------:R-:W-:Y:S01]  /*0700*/  IADD3 R10, P0, PT, R22, UR14, RZ ;  /* 0x0000000e160a7c10 */ /* 0x000fe2000ff1e0ff */
[----:B------:R-:W-:Y:S01]  /*0710*/  IMAD.X R21, RZ, RZ, UR13, P2 ;  /* 0x0000000dff157e24 */ /* 0x000fe200090e06ff */
[----:B------:R-:W-:-:S02]  /*0720*/  IADD3 R26, P2, PT, R26, UR12, RZ ;  /* 0x0000000c1a1a7c10 */ /* 0x000fc4000ff5e0ff */
[----:B------:R-:W-:Y:S02]  /*0730*/  IADD3.X R11, PT, PT, RZ, UR15, RZ, P0, !PT ;  /* 0x0000000fff0b7c10 */ /* 0x000fe400087fe4ff */
[----:B0-----:R-:W-:Y:S02]  /*0740*/  VIMNMX.RELU R23, PT, PT, R0, 0xff, PT ;  /* 0x000000ff00177848 */ /* 0x001fe40003fe1100 */
[----:B------:R-:W-:Y:S02]  /*0750*/  IADD3 R24, P1, PT, R24, UR12, RZ ;  /* 0x0000000c18187c10 */ /* 0x000fe4000ff3e0ff */
[----:B------:R-:W-:Y:S02]  /*0760*/  LOP3.LUT R29, RZ, R23, RZ, 0x33, !PT ;  /* 0x00000017ff1d7212 */ /* 0x000fe400078e33ff */
[----:B------:R-:W-:Y:S01]  /*0770*/  IADD3 R22, P0, PT, R22, UR12, RZ ;  /* 0x0000000c16167c10 */ /* 0x000fe2000ff1e0ff */
[----:B------:R-:W-:Y:S02]  /*0780*/  IMAD.X R27, RZ, RZ, UR13, P2 ;  /* 0x0000000dff1b7e24 */ /* 0x000fe400090e06ff */
[----:B------:R0:W-:Y:S01]  /*0790*/  STG.E.U8 desc[UR6][R10.64], R29 ;  /* 0x0000001d0a007986 */ /* 0x0001e2000c101106 */
[----:B------:R-:W-:Y:S01]  /*07a0*/  IMAD.X R25, RZ, RZ, UR13, P1 ;  /* 0x0000000dff197e24 */ /* 0x000fe200088e06ff */
[----:B------:R-:W-:-:S02]  /*07b0*/  IADD3.X R23, PT, PT, RZ, UR13, RZ, P0, !PT ;  /* 0x0000000dff177c10 */ /* 0x000fc400087fe4ff */
[----:B------:R-:W2:Y:S04]  /*07c0*/  LDG.E.U8 R6, desc[UR6][R6.64] ;  /* 0x0000000606067981 */ /* 0x000ea8000c1e1100 */
[----:B------:R-:W2:Y:S04]  /*07d0*/  LDG.E.U8 R21, desc[UR6][R20.64] ;  /* 0x0000000614157981 */ /* 0x000ea8000c1e1100 */
[----:B------:R2:W3:Y:S04]  /*07e0*/  LDG.E.U8 R4, desc[UR6][R4.64] ;  /* 0x0000000604047981 */ /* 0x0004e8000c1e1100 */
[----:B------:R-:W3:Y:S04]  /*07f0*/  LDG.E.U8 R9, desc[UR6][R8.64] ;  /* 0x0000000608097981 */ /* 0x000ee8000c1e1100 */
[----:B------:R-:W4:Y:S04]  /*0800*/  LDG.E.U8 R24, desc[UR6][R24.64] ;  /* 0x0000000618187981 */ /* 0x000f28000c1e1100 */
[----:B------:R-:W4:Y:S04]  /*0810*/  LDG.E.U8 R27, desc[UR6][R26.64] ;  /* 0x000000061a1b7981 */ /* 0x000f28000c1e1100 */
[----:B------:R-:W5:Y:S04]  /*0820*/  LDG.E.U8 R22, desc[UR6][R22.64] ;  /* 0x0000000616167981 */ /* 0x000f68000c1e1100 */
[----:B------:R-:W5:Y:S01]  /*0830*/  LDG.E.U8 R3, desc[UR6][R2.64] ;  /* 0x0000000602037981 */ /* 0x000f62000c1e1100 */
[----:B--2---:R-:W-:-:S02]  /*0840*/  IMAD.IADD R5, R6, 0x1, -R21 ;  /* 0x0000000106057824 */ /* 0x004fc400078e0a15 */
[----:B---3--:R-:W-:Y:S02]  /*0850*/  IMAD R8, R9, 0x2, R4 ;  /* 0x0000000209087824 */ /* 0x008fe400078e0204 */
[----:B----4-:R-:W-:Y:S01]  /*0860*/  IMAD R0, R24, 0x2, R27 ;  /* 0x0000000218007824 */ /* 0x010fe200078e021b */
[----:B-----5:R-:W-:Y:S01]  /*0870*/  LEA R5, R22, R5, 0x1 ;  /* 0x0000000516057211 */ /* 0x020fe200078e08ff */
[----:B------:R-:W-:Y:S01]  /*0880*/  IMAD.IADD R8, R27, 0x1, R8 ;  /* 0x000000011b087824 */ /* 0x000fe200078e0208 */
[----:B------:R-:W-:Y:S02]  /*0890*/  LEA R6, R3, R6, 0x1 ;  /* 0x0000000603067211 */ /* 0x000fe400078e08ff */
[----:B------:R-:W-:Y:S02]  /*08a0*/  IADD3 R0, PT, PT, -R0, R5, R4 ;  /* 0x0000000500007210 */ /* 0x000fe40007ffe104 */
[----:B------:R-:W-:-:S03]  /*08b0*/  IADD3 R6, PT, PT, -R8, R6, R21 ;  /* 0x0000000608067210 */ /* 0x000fc60007ffe115 */
[----:B------:R-:W-:-:S04]  /*08c0*/  IMAD R5, R0, R0, RZ ;  /* 0x0000000000057224 */ /* 0x000fc800078e02ff */
[----:B------:R-:W-:-:S05]  /*08d0*/  IMAD R5, R6, R6, R5 ;  /* 0x0000000606057224 */ /* 0x000fca00078e0205 */
[----:B------:R-:W-:-:S05]  /*08e0*/  I2FP.F32.U32 R5, R5 ;  /* 0x0000000500057245 */ /* 0x000fca0000201000 */
[----:B------:R-:W-:Y:S01]  /*08f0*/  VIADD R0, R5, 0xf3000000 ;  /* 0xf300000005007836 */ /* 0x000fe20000000000 */
[----:B------:R0:W1:Y:S04]  /*0900*/  MUFU.RSQ R2, R5 ;  /* 0x0000000500027308 */ /* 0x0000680000001400 */
[----:B------:R-:W-:-:S13]  /*0910*/  ISETP.GT.U32.AND P0, PT, R0, 0x727fffff, PT ;  /* 0x727fffff0000780c */ /* 0x000fda0003f04070 */
[----:B01----:R-:W-:Y:S05]  /*0920*/  @!P0 BRA `(.L_x_4) ;  /* 0x0000000000108947 */ /* 0x003fea0003800000 */
[----:B------:R-:W-:Y:S02]  /*0930*/  MOV R0, R5 ;  /* 0x0000000500007202 */ /* 0x000fe40000000f00 */
[----:B------:R-:W-:-:S07]  /*0940*/  MOV R10, 0x960 ;  /* 0x00000960000a7802 */ /* 0x000fce0000000f00 */
[----:B------:R-:W-:Y:S05]  /*0950*/  CALL.REL.NOINC `($__internal_0_$__cuda_sm20_sqrt_rn_f32_slowpath) ;  /* 0x0000000400687944 */ /* 0x000fea0003c00000 */
[----:B------:R-:W-:Y:S05]  /*0960*/  BRA `(.L_x_5) ;  /* 0x0000000000107947 */ /* 0x000fea0003800000 */
.L_x_4:
[----:B------:R-:W-:Y:S01]  /*0970*/  FMUL.FTZ R0, R5, R2 ;  /* 0x0000000205007220 */ /* 0x000fe20000410000 */
[----:B------:R-:W-:-:S03]  /*0980*/  FMUL.FTZ R2, R2, 0.5 ;  /* 0x3f00000002027820 */ /* 0x000fc60000410000 */
[----:B------:R-:W-:-:S04]  /*0990*/  FFMA R3, -R0, R0, R5 ;  /* 0x0000000000037223 */ /* 0x000fc80000000105 */
[----:B------:R-:W-:-:S07]  /*09a0*/  FFMA R0, R3, R2, R0 ;  /* 0x0000000203007223 */ /* 0x000fce0000000000 */
.L_x_5:
[----:B------:R-:W0:Y:S01]  /*09b0*/  F2I.CEIL.NTZ R0, R0 ;  /* 0x0000000000007305 */ /* 0x000e22000020b100 */
[----:B------:R-:W-:Y:S01]  /*09c0*/  IADD3 R2, P0, PT, R17, UR10, RZ ;  /* 0x0000000a11027c10 */ /* 0x000fe2000ff1e0ff */
[----:B------:R-:W-:Y:S01]  /*09d0*/  VIADD R15, R15, 0x2 ;  /* 0x000000020f0f7836 */ /* 0x000fe20000000000 */
[----:B------:R-:W-:Y:S01]  /*09e0*/  UIADD3 UR5, UPT, UPT, UR4, 0x2, URZ ;  /* 0x0000000204057890 */ /* 0x000fe2000fffe0ff */
[----:B------:R-:W-:Y:S01]  /*09f0*/  MOV R19, R18 ;  /* 0x0000001200137202 */ /* 0x000fe20000000f00 */
[----:B------:R-:W-:Y:S02]  /*0a00*/  IMAD.MOV.U32 R20, RZ, RZ, R17 ;  /* 0x000000ffff147224 */ /* 0x000fe400078e0011 */
[----:B------:R-:W-:Y:S01]  /*0a10*/  IMAD.X R3, RZ, RZ, UR11, P0 ;  /* 0x0000000bff037e24 */ /* 0x000fe200080e06ff */
[----:B------:R-:W-:Y:S01]  /*0a20*/  ISETP.NE.AND P0, PT, R15, -0x2, PT ;  /* 0xfffffffe0f00780c */ /* 0x000fe20003f05270 */
[----:B------:R-:W-:Y:S01]  /*0a30*/  IMAD.MOV.U32 R21, RZ, RZ, R16 ;  /* 0x000000ffff157224 */ /* 0x000fe200078e0010 */
[----:B0-----:R-:W-:-:S04]  /*0a40*/  VIMNMX.RELU R4, PT, PT, R0, 0xff, PT ;  /* 0x000000ff00047848 */ /* 0x001fc80003fe1100 */
[----:B------:R-:W-:-:S05]  /*0a50*/  LOP3.LUT R5, RZ, R4, RZ, 0x33, !PT ;  /* 0x00000004ff057212 */ /* 0x000fca00078e33ff */
[----:B------:R4:W-:Y:S02]  /*0a60*/  STG.E.U8 desc[UR6][R2.64], R5 ;  /* 0x0000000502007986 */ /* 0x0009e4000c101106 */
[----:B------:R-:W-:Y:S05]  /*0a70*/  @P0 BRA `(.L_x_6) ;  /* 0xfffffff800340947 */ /* 0x000fea000383ffff */
.L_x_1:
[----:B------:R-:W1:Y:S02]  /*0a80*/  LDCU UR8, c[0x0][0x380] ;  /* 0x00007000ff0877ac */ /* 0x000e640008000800 */
[----:B-1----:R-:W-:-:S04]  /*0a90*/  ULOP3.LUT UR5, UR8, 0x1, URZ, 0xc0, !UPT ;  /* 0x0000000108057892 */ /* 0x002fc8000f8ec0ff */
[----:B------:R-:W-:-:S09]  /*0aa0*/  UISETP.NE.U32.AND UP0, UPT, UR5, 0x1, UPT ;  /* 0x000000010500788c */ /* 0x000fd2000bf05070 */
[----:B------:R-:W-:Y:S05]  /*0ab0*/  BRA.U UP0, `(.L_x_0) ;  /* 0x0000000500007547 */ /* 0x000fea000b800000 */
[----:B------:R-:W1:Y:S01]  /*0ac0*/  LDCU.64 UR10, c[0x0][0x390] ;  /* 0x00007200ff0a77ac */ /* 0x000e620008000a00 */
[----:B------:R-:W-:-:S05]  /*0ad0*/  IADD3 R17, PT, PT, R14, UR4, RZ ;  /* 0x000000040e117c10 */ /* 0x000fca000fffe0ff */
[C---:B----4-:R-:W-:Y:S02]  /*0ae0*/  VIADD R2, R17.reuse, 0xffffffff ;  /* 0xffffffff11027836 */ /* 0x050fe40000000000 */
[----:B------:R-:W-:-:S03]  /*0af0*/  VIADD R8, R17, 0x1 ;  /* 0x0000000111087836 */ /* 0x000fc60000000000 */
[C---:B-1----:R-:W-:Y:S02]  /*0b00*/  IADD3 R6, P0, PT, R2.reuse, UR10, RZ ;  /* 0x0000000a02067c10 */ /* 0x042fe4000ff1e0ff */
[----:B------:R-:W-:Y:S02]  /*0b10*/  IADD3 R2, PT, PT, R2, UR8, RZ ;  /* 0x0000000802027c10 */ /* 0x000fe4000fffe0ff */
[----:B------:R-:W-:Y:S01]  /*0b20*/  IADD3 R8, P1, PT, R8, UR10, RZ ;  /* 0x0000000a08087c10 */ /* 0x000fe2000ff3e0ff */
[----:B------:R-:W-:Y:S01]  /*0b30*/  IMAD.X R7, RZ, RZ, UR11, P0 ;  /* 0x0000000bff077e24 */ /* 0x000fe200080e06ff */
[C---:B------:R-:W-:Y:S01]  /*0b40*/  IADD3 R10, P0, PT, R2.reuse, UR10, RZ ;  /* 0x0000000a020a7c10 */ /* 0x040fe2000ff1e0ff */
[C---:B------:R-:W-:Y:S01]  /*0b50*/  VIADD R5, R2.reuse, UR8 ;  /* 0x0000000802057c36 */ /* 0x040fe20008000000 */
[----:B------:R-:W-:Y:S01]  /*0b60*/  IADD3 R14, PT, PT, R2, 0x2, RZ ;  /* 0x00000002020e7810 */ /* 0x000fe20007ffe0ff */
[----:B------:R-:W-:Y:S01]  /*0b70*/  IMAD.X R9, RZ, RZ, UR11, P1 ;  /* 0x0000000bff097e24 */ /* 0x000fe200088e06ff */
[----:B0-----:R0:W2:Y:S01]  /*0b80*/  LDG.E.U8 R0, desc[UR6][R6.64] ;  /* 0x0000000606007981 */ /* 0x0010a2000c1e1100 */
[----:B------:R-:W-:Y:S01]  /*0b90*/  IMAD.X R11, RZ, RZ, UR11, P0 ;  /* 0x0000000bff0b7e24 */ /* 0x000fe200080e06ff */
[----:B------:R-:W-:-:S02]  /*0ba0*/  IADD3 R14, P0, PT, R14, UR10, RZ ;  /* 0x0000000a0e0e7c10 */ /* 0x000fc4000ff1e0ff */
[C---:B------:R-:W-:Y:S01]  /*0bb0*/  IADD3 R16, PT, PT, R5.reuse, 0x2, RZ ;  /* 0x0000000205107810 */ /* 0x040fe20007ffe0ff */
[----:B------:R1:W2:Y:S01]  /*0bc0*/  LDG.E.U8 R3, desc[UR6][R8.64] ;  /* 0x0000000608037981 */ /* 0x0002a2000c1e1100 */
[C---:B------:R-:W-:Y:S01]  /*0bd0*/  IADD3 R18, PT, PT, R5.reuse, 0x1, RZ ;  /* 0x0000000105127810 */ /* 0x040fe20007ffe0ff */
[----:B------:R-:W-:Y:S01]  /*0be0*/  IMAD.X R15, RZ, RZ, UR11, P0 ;  /* 0x0000000bff0f7e24 */ /* 0x000fe200080e06ff */
[----:B------:R-:W-:Y:S01]  /*0bf0*/  IADD3 R4, P1, PT, R5, UR10, RZ ;  /* 0x0000000a05047c10 */ /* 0x000fe2000ff3e0ff */
[----:B------:R2:W3:Y:S01]  /*0c00*/  LDG.E.U8 R10, desc[UR6][R10.64] ;  /* 0x000000060a0a7981 */ /* 0x0004e2000c1e1100 */
[----:B0-----:R-:W-:Y:S02]  /*0c10*/  IADD3 R6, P0, PT, R16, UR10, RZ ;  /* 0x0000000a10067c10 */ /* 0x001fe4000ff1e0ff */
[----:B------:R-:W-:Y:S01]  /*0c20*/  IADD3 R16, P2, PT, R18, UR10, RZ ;  /* 0x0000000a12107c10 */ /* 0x000fe2000ff5e0ff */
[----:B------:R-:W-:Y:S01]  /*0c30*/  IMAD.X R5, RZ, RZ, UR11, P1 ;  /* 0x0000000bff057e24 */ /* 0x000fe200088e06ff */
[----:B------:R-:W-:Y:S01]  /*0c40*/  IADD3.X R7, PT, PT, RZ, UR11, RZ, P0, !PT ;  /* 0x0000000bff077c10 */ /* 0x000fe200087fe4ff */
[----:B------:R-:W4:Y:S01]  /*0c50*/  LDG.E.U8 R14, desc[UR6][R14.64] ;  /* 0x000000060e0e7981 */ /* 0x000f22000c1e1100 */
[----:B-1----:R-:W-:Y:S01]  /*0c60*/  IADD3 R8, P1, PT, R17, UR10, RZ ;  /* 0x0000000a11087c10 */ /* 0x002fe2000ff3e0ff */
[----:B------:R-:W-:-:S02]  /*0c70*/  IMAD.X R17, RZ, RZ, UR11, P2 ;  /* 0x0000000bff117e24 */ /* 0x000fc400090e06ff */
[----:B------:R-:W5:Y:S01]  /*0c80*/  LDG.E.U8 R4, desc[UR6][R4.64] ;  /* 0x0000000604047981 */ /* 0x000f62000c1e1100 */
[----:B------:R-:W-:-:S03]  /*0c90*/  IADD3.X R9, PT, PT, RZ, UR11, RZ, P1, !PT ;  /* 0x0000000bff097c10 */ /* 0x000fc60008ffe4ff */
[----:B------:R-:W4:Y:S04]  /*0ca0*/  LDG.E.U8 R7, desc[UR6][R6.64] ;  /* 0x0000000606077981 */ /* 0x000f28000c1e1100 */
[----:B------:R-:W5:Y:S04]  /*0cb0*/  LDG.E.U8 R17, desc[UR6][R16.64] ;  /* 0x0000000610117981 */ /* 0x000f68000c1e1100 */
[----:B------:R-:W5:Y:S01]  /*0cc0*/  LDG.E.U8 R9, desc[UR6][R8.64] ;  /* 0x0000000608097981 */ /* 0x000f62000c1e1100 */
[----:B--2---:R-:W-:-:S05]  /*0cd0*/  IMAD.IADD R11, R0, 0x1, -R3 ;  /* 0x00000001000b7824 */ /* 0x004fca00078e0a03 */
[----:B---3--:R-:W-:Y:S01]  /*0ce0*/  LEA R11, R10, R11, 0x1 ;  /* 0x0000000b0a0b7211 */ /* 0x008fe200078e08ff */
[----:B----4-:R-:W-:Y:S01]  /*0cf0*/  IMAD R14, R14, 0x2, R7 ;  /* 0x000000020e0e7824 */ /* 0x010fe200078e0207 */
[----:B-----5:R-:W-:-:S04]  /*0d00*/  LEA R10, R17, R4, 0x1 ;  /* 0x00000004110a7211 */ /* 0x020fc800078e08ff */
[----:B------:R-:W-:Y:S01]  /*0d10*/  IADD3 R11, PT, PT, -R14, R11, R4 ;  /* 0x0000000b0e0b7210 */ /* 0x000fe20007ffe104 */
[----:B------:R-:W-:Y:S01]  /*0d20*/  IMAD R0, R9, 0x2, R0 ;  /* 0x0000000209007824 */ /* 0x000fe200078e0200 */
[----:B------:R-:W-:-:S03]  /*0d30*/  IADD3 R10, PT, PT, R7, R10, RZ ;  /* 0x0000000a070a7210 */ /* 0x000fc60007ffe0ff */
[----:B------:R-:W-:Y:S01]  /*0d40*/  IMAD R11, R11, R11, RZ ;  /* 0x0000000b0b0b7224 */ /* 0x000fe200078e02ff */
[----:B------:R-:W-:-:S05]  /*0d50*/  IADD3 R0, PT, PT, -R10, R0, R3 ;  /* 0x000000000a007210 */ /* 0x000fca0007ffe103 */
[----:B------:R-:W-:-:S05]  /*0d60*/  IMAD R11, R0, R0, R11 ;  /* 0x00000000000b7224 */ /* 0x000fca00078e020b */
[----:B------:R-:W-:-:S04]  /*0d70*/  I2FP.F32.U32 R11, R11 ;  /* 0x0000000b000b7245 */ /* 0x000fc80000201000 */
[----:B------:R0:W1:Y:S01]  /*0d80*/  MUFU.RSQ R4, R11 ;  /* 0x0000000b00047308 */ /* 0x0000620000001400 */
[----:B------:R-:W-:-:S05]  /*0d90*/  VIADD R0, R11, 0xf3000000 ;  /* 0xf30000000b007836 */ /* 0x000fca0000000000 */
[----:B------:R-:W-:-:S13]  /*0da0*/  ISETP.GT.U32.AND P0, PT, R0, 0x727fffff, PT ;  /* 0x727fffff0000780c */ /* 0x000fda0003f04070 */
[----:B01----:R-:W-:Y:S05]  /*0db0*/  @!P0 BRA `(.L_x_7) ;  /* 0x0000000000108947 */ /* 0x003fea0003800000 */
[----:B------:R-:W-:Y:S02]  /*0dc0*/  MOV R0, R11 ;  /* 0x0000000b00007202 */ /* 0x000fe40000000f00 */
[----:B------:R-:W-:-:S07]  /*0dd0*/  MOV R10, 0xdf0 ;  /* 0x00000df0000a7802 */ /* 0x000fce0000000f00 */
[----:B------:R-:W-:Y:S05]  /*0de0*/  CALL.REL.NOINC `($__internal_0_$__cuda_sm20_sqrt_rn_f32_slowpath) ;  /* 0x0000000000447944 */ /* 0x000fea0003c00000 */
[----:B------:R-:W-:Y:S05]  /*0df0*/  BRA `(.L_x_8) ;  /* 0x0000000000107947 */ /* 0x000fea0003800000 */
.L_x_7:
[----:B------:R-:W-:Y:S01]  /*0e00*/  FMUL.FTZ R0, R11, R4 ;  /* 0x000000040b007220 */ /* 0x000fe20000410000 */
[----:B------:R-:W-:-:S03]  /*0e10*/  FMUL.FTZ R4, R4, 0.5 ;  /* 0x3f00000004047820 */ /* 0x000fc60000410000 */
[----:B------:R-:W-:-:S04]  /*0e20*/  FFMA R3, -R0, R0, R11 ;  /* 0x0000000000037223 */ /* 0x000fc8000000010b */
[----:B------:R-:W-:-:S07]  /*0e30*/  FFMA R0, R3, R4, R0 ;  /* 0x0000000403007223 */ /* 0x000fce0000000000 */
.L_x_8:
[----:B------:R-:W0:Y:S01]  /*0e40*/  LDCU.64 UR8, c[0x0][0x398] ;  /* 0x00007300ff0877ac */ /* 0x000e220008000a00 */
[----:B------:R-:W1:Y:S01]  /*0e50*/  F2I.CEIL.NTZ R0, R0 ;  /* 0x0000000000007305 */ /* 0x000e62000020b100 */
[----:B------:R-:W-:Y:S01]  /*0e60*/  VIADD R2, R2, 0x1 ;  /* 0x0000000102027836 */ /* 0x000fe20000000000 */
[----:B-1----:R-:W-:-:S04]  /*0e70*/  VIMNMX.RELU R4, PT, PT, R0, 0xff, PT ;  /* 0x000000ff00047848 */ /* 0x002fc80003fe1100 */
[----:B0-----:R-:W-:Y:S02]  /*0e80*/  IADD3 R2, P0, PT, R2, UR8, RZ ;  /* 0x0000000802027c10 */ /* 0x001fe4000ff1e0ff */
[----:B------:R-:W-:Y:S02]  /*0e90*/  LOP3.LUT R5, RZ, R4, RZ, 0x33, !PT ;  /* 0x00000004ff057212 */ /* 0x000fe400078e33ff */
[----:B------:R-:W-:-:S05]  /*0ea0*/  IADD3.X R3, PT, PT, RZ, UR9, RZ, P0, !PT ;  /* 0x00000009ff037c10 */ /* 0x000fca00087fe4ff */
[----:B------:R1:W-:Y:S04]  /*0eb0*/  STG.E.U8 desc[UR6][R2.64], R5 ;  /* 0x0000000502007986 */ /* 0x0003e8000c101106 */
.L_x_0:
[----:B------:R-:W-:-:S13]  /*0ec0*/  ISETP.NE.AND P0, PT, R12, R13, PT ;  /* 0x0000000d0c00720c */ /* 0x000fda0003f05270 */
[----:B0-----:R-:W-:Y:S05]  /*0ed0*/  @!P0 EXIT ;  /* 0x000000000000894d */ /* 0x001fea0003800000 */
[----:B------:R-:W-:Y:S01]  /*0ee0*/  VIADD R0, R12, 0x1 ;  /* 0x000000010c007836 */ /* 0x000fe20000000000 */
[----:B------:R-:W-:Y:S06]  /*0ef0*/  BRA `(.L_x_9) ;  /* 0xfffffff000c47947 */ /* 0x000fec000383ffff */
        .weak           $__internal_0_$__cuda_sm20_sqrt_rn_f32_slowpath
        .type           $__internal_0_$__cuda_sm20_sqrt_rn_f32_slowpath,@function
        .size           $__internal_0_$__cuda_sm20_sqrt_rn_f32_slowpath,(.L_x_12 - $__internal_0_$__cuda_sm20_sqrt_rn_f32_slowpath)
$__internal_0_$__cuda_sm20_sqrt_rn_f32_slowpath:
[----:B------:R-:W-:-:S13]  /*0f00*/  LOP3.LUT P0, RZ, R0, 0x7fffffff, RZ, 0xc0, !PT ;  /* 0x7fffffff00ff7812 */ /* 0x000fda000780c0ff */
[----:B------:R-:W-:Y:S01]  /*0f10*/  @!P0 MOV R11, R0 ;  /* 0x00000000000b8202 */ /* 0x000fe20000000f00 */
[----:B------:R-:W-:Y:S06]  /*0f20*/  @!P0 BRA `(.L_x_10) ;  /* 0x0000000000448947 */ /* 0x000fec0003800000 */
[----:B------:R-:W-:-:S13]  /*0f30*/  FSETP.GEU.FTZ.AND P0, PT, R0, RZ, PT ;  /* 0x000000ff0000720b */ /* 0x000fda0003f1e000 */
[----:B------:R-:W-:Y:S01]  /*0f40*/  @!P0 IMAD.MOV.U32 R11, RZ, RZ, 0x7fffffff ;  /* 0x7fffffffff0b8424 */ /* 0x000fe200078e00ff */
[----:B------:R-:W-:Y:S06]  /*0f50*/  @!P0 BRA `(.L_x_10) ;  /* 0x0000000000388947 */ /* 0x000fec0003800000 */
[----:B------:R-:W-:-:S13]  /*0f60*/  FSETP.GTU.FTZ.AND P0, PT, |R0|, +INF , PT ;  /* 0x7f8000000000780b */ /* 0x000fda0003f1c200 */
[----:B------:R-:W-:Y:S01]  /*0f70*/  @P0 FADD.FTZ R11, R0, 1 ;  /* 0x3f800000000b0421 */ /* 0x000fe20000010000 */
[----:B------:R-:W-:Y:S06]  /*0f80*/  @P0 BRA `(.L_x_10) ;  /* 0x00000000002c0947 */ /* 0x000fec0003800000 */
[----:B------:R-:W-:-:S13]  /*0f90*/  FSETP.NEU.FTZ.AND P0, PT, |R0|, +INF , PT ;  /* 0x7f8000000000780b */ /* 0x000fda0003f1d200 */
[----:B------:R-:W-:Y:S01]  /*0fa0*/  @!P0 MOV R11, R0 ;  /* 0x00000000000b8202 */ /* 0x000fe20000000f00 */
[----:B------:R-:W-:Y:S06]  /*0fb0*/  @!P0 BRA `(.L_x_10) ;  /* 0x0000000000208947 */ /* 0x000fec0003800000 */
[----:B------:R-:W-:-:S04]  /*0fc0*/  FFMA R0, R0, 1.84467440737095516160e+19, RZ ;  /* 0x5f80000000007823 */ /* 0x000fc800000000ff */
[----:B------:R-:W0:Y:S02]  /*0fd0*/  MUFU.RSQ R11, R0 ;  /* 0x00000000000b7308 */ /* 0x000e240000001400 */
[----:B0-----:R-:W-:Y:S01]  /*0fe0*/  FMUL.FTZ R23, R0, R11 ;  /* 0x0000000b00177220 */ /* 0x001fe20000410000 */
[----:B------:R-:W-:-:S03]  /*0ff0*/  FMUL.FTZ R11, R11, 0.5 ;  /* 0x3f0000000b0b7820 */ /* 0x000fc60000410000 */
[----:B------:R-:W-:-:S04]  /*1000*/  FADD.FTZ R22, -R23, -RZ ;  /* 0x800000ff17167221 */ /* 0x000fc80000010100 */
[----:B------:R-:W-:-:S04]  /*1010*/  FFMA R22, R23, R22, R0 ;  /* 0x0000001617167223 */ /* 0x000fc80000000000 */
[----:B------:R-:W-:-:S04]  /*1020*/  FFMA R11, R22, R11, R23 ;  /* 0x0000000b160b7223 */ /* 0x000fc80000000017 */
[----:B------:R-:W-:-:S07]  /*1030*/  FMUL.FTZ R11, R11, 2.3283064365386962891e-10 ;  /* 0x2f8000000b0b7820 */ /* 0x000fce0000410000 */
.L_x_10:
[----:B------:R-:W-:Y:S02]  /*1040*/  IMAD.MOV.U32 R0, RZ, RZ, R11 ;  /* 0x000000ffff007224 */ /* 0x000fe400078e000b */
[----:B------:R-:W-:-:S04]  /*1050*/  HFMA2 R11, -RZ, RZ, 0, 0 ;  /* 0x00000000ff0b7431 */ /* 0x000fc800000001ff */
[----:B------:R-:W-:Y:S05]  /*1060*/  RET.REL.NODEC R10 `(_Z8findEdgejjiPhS_) ;  /* 0xffffffec0ae47950 */ /* 0x000fea0003c3ffff */
.L_x_11:
[----:B------:R-:W-:-:S00]  /*1070*/  BRA `(.L_x_11) ;  /* 0xfffffffc00fc7947 */ /* 0x000fc0000383ffff */
[----:B------:R-:W-:-:S00]  /*1080*/  NOP ;  /* 0x0000000000007918 */ /* 0x000fc00000000000 */
[----:B------:R-:W-:-:S00]  /*1090*/  NOP ;  /* 0x0000000000007918 */ /* 0x000fc00000000000 */
[----:B------:R-:W-:-:S00]  /*10a0*/  NOP ;  /* 0x0000000000007918 */ /* 0x000fc00000000000 */
[----:B------:R-:W-:-:S00]  /*10b0*/  NOP ;  /* 0x0000000000007918 */ /* 0x000fc00000000000 */
[----:B------:R-:W-:-:S00]  /*10c0*/  NOP ;  /* 0x0000000000007918 */ /* 0x000fc00000000000 */
[----:B------:R-:W-:-:S00]  /*10d0*/  NOP ;  /* 0x0000000000007918 */ /* 0x000fc00000000000 */
[----:B------:R-:W-:-:S00]  /*10e0*/  NOP ;  /* 0x0000000000007918 */ /* 0x000fc00000000000 */
[----:B------:R-:W-:-:S00]  /*10f0*/  NOP ;  /* 0x0000000000007918 */ /* 0x000fc00000000000 */
.L_x_12:


//--------------------- .nv.shared.reserved.0     --------------------------
	.section	.nv.shared.reserved.0,"aw",@nobits
	.weak		__nv_reservedSMEM_offset_0_alias
	.size		__nv_reservedSMEM_offset_0_alias, 0, 64
	.other		__nv_reservedSMEM_offset_0_alias,@"STO_CUDA_RESERVED_SHARED STV_DEFAULT"
__nv_reservedSMEM_offset_0_alias:
	.zero		0
	.zero		64


//--------------------- .nv.constant0._Z8findEdgejjiPhS_ --------------------------
	.section	.nv.constant0._Z8findEdgejjiPhS_,"a",@progbits
	.sectionflags	@""
	.align	4
.nv.constant0._Z8findEdgejjiPhS_:
	.zero		928


//--------------------- SYMBOLS --------------------------

	.type		.nv.reservedSmem.offset0,@object
	.size		.nv.reservedSmem.offset0,0x4
